	.headerflags	@"EF_CUDA_TEXMODE_UNIFIED EF_CUDA_64BIT_ADDRESS EF_CUDA_ACCELERATORS EF_CUDA_SM90 EF_CUDA_VIRTUAL_SM(EF_CUDA_SM90)"
	.elftype	@"ET_EXEC"


//--------------------- .nv.info                  --------------------------
	.section	.nv.info,"",@"SHT_CUDA_INFO"
	.align	4


	//----- nvinfo : EIATTR_REGCOUNT
	.align		4
        /*0000*/ 	.byte	0x04, 0x2f
        /*0002*/ 	.short	(.L_1 - .L_0)
	.align		4
.L_0:
        /*0004*/ 	.word	index@(triton_poi_fused_15)
        /*0008*/ 	.word	0x0000001e


	//----- nvinfo : EIATTR_MIN_STACK_SIZE
	.align		4
.L_1:
        /*000c*/ 	.byte	0x04, 0x12
        /*000e*/ 	.short	(.L_3 - .L_2)
	.align		4
.L_2:
        /*0010*/ 	.word	index@(triton_poi_fused_15)
        /*0014*/ 	.word	0x00000000


	//----- nvinfo : EIATTR_FRAME_SIZE
	.align		4
.L_3:
        /*0018*/ 	.byte	0x04, 0x11
        /*001a*/ 	.short	(.L_5 - .L_4)
	.align		4
.L_4:
        /*001c*/ 	.word	index@(triton_poi_fused_15)
        /*0020*/ 	.word	0x00000000


	//----- nvinfo : EIATTR_MIN_STACK_SIZE
	.align		4
.L_5:
        /*0024*/ 	.byte	0x04, 0x12
        /*0026*/ 	.short	(.L_7 - .L_6)
	.align		4
.L_6:
        /*0028*/ 	.word	index@(triton_poi_fused_15)
        /*002c*/ 	.word	0x00000000
.L_7:


//--------------------- .nv.info.triton_poi_fused_15 --------------------------
	.section	.nv.info.triton_poi_fused_15,"",@"SHT_CUDA_INFO"
	.sectionflags	@""
	.align	4


	//----- nvinfo : EIATTR_CUDA_API_VERSION
	.align		4
        /*0000*/ 	.byte	0x04, 0x37
        /*0002*/ 	.short	(.L_9 - .L_8)
.L_8:
        /*0004*/ 	.word	0x0000007c


	//----- nvinfo : EIATTR_KPARAM_INFO
	.align		4
.L_9:
        /*0008*/ 	.byte	0x04, 0x17
        /*000a*/ 	.short	(.L_11 - .L_10)
.L_10:
        /*000c*/ 	.word	0x00000000
        /*0010*/ 	.short	0x0003
        /*0012*/ 	.short	0x0014
        /*0014*/ 	.byte	0x00, 0xf0, 0x11, 0x00


	//----- nvinfo : EIATTR_KPARAM_INFO
	.align		4
.L_11:
        /*0018*/ 	.byte	0x04, 0x17
        /*001a*/ 	.short	(.L_13 - .L_12)
.L_12:
        /*001c*/ 	.word	0x00000000
        /*0020*/ 	.short	0x0002
        /*0022*/ 	.short	0x0010
        /*0024*/ 	.byte	0x00, 0xf0, 0x11, 0x00


	//----- nvinfo : EIATTR_KPARAM_INFO
	.align		4
.L_13:
        /*0028*/ 	.byte	0x04, 0x17
        /*002a*/ 	.short	(.L_15 - .L_14)
.L_14:
        /*002c*/ 	.word	0x00000000
        /*0030*/ 	.short	0x0001
        /*0032*/ 	.short	0x0008
        /*0034*/ 	.byte	0x00, 0xf4, 0x21, 0x00


	//----- nvinfo : EIATTR_KPARAM_INFO
	.align		4
.L_15:
        /*0038*/ 	.byte	0x04, 0x17
        /*003a*/ 	.short	(.L_17 - .L_16)
.L_16:
        /*003c*/ 	.word	0x00000000
        /*0040*/ 	.short	0x0000
        /*0042*/ 	.short	0x0000
        /*0044*/ 	.byte	0x00, 0xf4, 0x21, 0x00


	//----- nvinfo : EIATTR_SPARSE_MMA_MASK
	.align		4
.L_17:
        /*0048*/ 	.byte	0x03, 0x50
        /*004a*/ 	.short	0x0000


	//----- nvinfo : EIATTR_MAXREG_COUNT
	.align		4
        /*004c*/ 	.byte	0x03, 0x1b
        /*004e*/ 	.short	0x00ff


	//----- nvinfo : EIATTR_EXIT_INSTR_OFFSETS
	.align		4
        /*0050*/ 	.byte	0x04, 0x1c
        /*0052*/ 	.short	(.L_19 - .L_18)


	//   ....[0]....
.L_18:
        /*0054*/ 	.word	0x000006c0


	//   ....[1]....
        /*0058*/ 	.word	0x00000710


	//----- nvinfo : EIATTR_REQNTID
	.align		4
.L_19:
        /*005c*/ 	.byte	0x04, 0x10
        /*005e*/ 	.short	(.L_21 - .L_20)
.L_20:
        /*0060*/ 	.word	0x00000080
        /*0064*/ 	.word	0x00000001
        /*0068*/ 	.word	0x00000001


	//----- nvinfo : EIATTR_CBANK_PARAM_SIZE
	.align		4
.L_21:
        /*006c*/ 	.byte	0x03, 0x19
        /*006e*/ 	.short	0x0018


	//----- nvinfo : EIATTR_PARAM_CBANK
	.align		4
        /*0070*/ 	.byte	0x04, 0x0a
        /*0072*/ 	.short	(.L_23 - .L_22)
	.align		4
.L_22:
        /*0074*/ 	.word	index@(.nv.constant0.triton_poi_fused_15)
        /*0078*/ 	.short	0x0210
        /*007a*/ 	.short	0x0018


	//----- nvinfo : EIATTR_SW_WAR
	.align		4
.L_23:
        /*007c*/ 	.byte	0x04, 0x36
        /*007e*/ 	.short	(.L_25 - .L_24)
.L_24:
        /*0080*/ 	.word	0x00000008
.L_25:


//--------------------- .nv.callgraph             --------------------------
	.section	.nv.callgraph,"",@"SHT_CUDA_CALLGRAPH"
	.align	4
	.sectionentsize	8
	.align		4
        /*0000*/ 	.word	0x00000000
	.align		4
        /*0004*/ 	.word	0xffffffff
	.align		4
        /*0008*/ 	.word	0x00000000
	.align		4
        /*000c*/ 	.word	0xfffffffe
	.align		4
        /*0010*/ 	.word	0x00000000
	.align		4
        /*0014*/ 	.word	0xfffffffd
	.align		4
        /*0018*/ 	.word	0x00000000
	.align		4
        /*001c*/ 	.word	0xfffffffc


//--------------------- .text.triton_poi_fused_15 --------------------------
	.section	.text.triton_poi_fused_15,"ax",@progbits
	.sectionflags	@"SHF_BARRIERS=1"
	.align	128
        .global         triton_poi_fused_15
        .type           triton_poi_fused_15,@function
        .size           triton_poi_fused_15,(.L_x_1 - triton_poi_fused_15)
        .other          triton_poi_fused_15,@"STO_CUDA_ENTRY STV_DEFAULT"
triton_poi_fused_15:
.text.triton_poi_fused_15:
[----:B------:R-:W0:Y:S01]  /*0000*/  LDC R1, c[0x0][0x28] ;  /* 0x00000a00ff017b82 */ /* 0x000e220000000800 */
[----:B------:R-:W1:Y:S07]  /*0010*/  S2R R19, SR_CTAID.Z ;  /* 0x0000000000137919 */ /* 0x000e6e0000002700 */
[----:B------:R-:W1:Y:S01]  /*0020*/  S2UR UR4, SR_CTAID.Y ;  /* 0x00000000000479c3 */ /* 0x000e620000002600 */
[----:B------:R-:W-:Y:S01]  /*0030*/  IMAD.MOV.U32 R14, RZ, RZ, RZ ;  /* 0x000000ffff0e7224 */ /* 0x000fe200078e00ff */
[----:B------:R-:W-:Y:S01]  /*0040*/  ULDC.64 UR6, c[0x0][0x208] ;  /* 0x0000820000067ab9 */ /* 0x000fe20000000a00 */
[----:B------:R-:W2:Y:S01]  /*0050*/  S2R R15, SR_CTAID.X ;  /* 0x00000000000f7919 */ /* 0x000ea20000002500 */
[----:B------:R-:W3:Y:S04]  /*0060*/  S2R R18, SR_TID.X ;  /* 0x0000000000127919 */ /* 0x000ee80000002100 */
[----:B------:R-:W1:Y:S08]  /*0070*/  LDC R0, c[0x0][0x10] ;  /* 0x00000400ff007b82 */ /* 0x000e700000000800 */
[----:B------:R-:W4:Y:S01]  /*0080*/  LDC.64 R16, c[0x0][0x210] ;  /* 0x00008400ff107b82 */ /* 0x000f220000000a00 */
[----:B-1----:R-:W-:-:S02]  /*0090*/  IMAD R19, R19, R0, UR4 ;  /* 0x0000000413137e24 */ /* 0x002fc4000f8e0200 */
[----:B--2---:R-:W-:Y:S02]  /*00a0*/  IMAD.SHL.U32 R15, R15, 0x10, RZ ;  /* 0x000000100f0f7824 */ /* 0x004fe400078e00ff */
[----:B------:R-:W-:Y:S01]  /*00b0*/  IMAD.SHL.U32 R19, R19, 0x40, RZ ;  /* 0x0000004013137824 */ /* 0x000fe200078e00ff */
[----:B---3--:R-:W-:Y:S02]  /*00c0*/  SHF.R.U32.HI R0, RZ, 0x4, R18 ;  /* 0x00000004ff007819 */ /* 0x008fe40000011612 */
[----:B------:R-:W-:Y:S02]  /*00d0*/  LOP3.LUT R4, R15, 0xf, R18, 0xf8, !PT ;  /* 0x0000000f0f047812 */ /* 0x000fe400078ef812 */
[----:B------:R-:W-:Y:S02]  /*00e0*/  SGXT.U32 R0, R0, 0x3 ;  /* 0x000000030000781a */ /* 0x000fe40000000000 */
[----:B------:R-:W-:Y:S02]  /*00f0*/  ISETP.GE.AND P0, PT, R4, 0x9, PT ;  /* 0x000000090400780c */ /* 0x000fe40003f06270 */
[----:B------:R-:W-:-:S02]  /*0100*/  LOP3.LUT R3, R19, 0x8, R0, 0xfe, !PT ;  /* 0x0000000813037812 */ /* 0x000fc400078efe00 */
[----:B------:R-:W-:Y:S02]  /*0110*/  LOP3.LUT R2, R19, R0, RZ, 0xfc, !PT ;  /* 0x0000000013027212 */ /* 0x000fe400078efcff */
[C---:B------:R-:W-:Y:S01]  /*0120*/  ISETP.LT.AND P2, PT, R3.reuse, 0x12000, !P0 ;  /* 0x000120000300780c */ /* 0x040fe20004741270 */
[--C-:B------:R-:W-:Y:S01]  /*0130*/  IMAD R3, R3, 0x9, R4.reuse ;  /* 0x0000000903037824 */ /* 0x100fe200078e0204 */
[----:B------:R-:W-:Y:S01]  /*0140*/  LOP3.LUT R6, R19, 0x10, R0, 0xfe, !PT ;  /* 0x0000001013067812 */ /* 0x000fe200078efe00 */
[C---:B------:R-:W-:Y:S01]  /*0150*/  IMAD R5, R2.reuse, 0x9, R4 ;  /* 0x0000000902057824 */ /* 0x040fe200078e0204 */
[----:B------:R-:W-:Y:S02]  /*0160*/  LOP3.LUT R7, R19, 0x18, R0, 0xfe, !PT ;  /* 0x0000001813077812 */ /* 0x000fe400078efe00 */
[----:B------:R-:W-:Y:S01]  /*0170*/  ISETP.LT.AND P1, PT, R2, 0x12000, !P0 ;  /* 0x000120000200780c */ /* 0x000fe20004721270 */
[----:B----4-:R-:W-:Y:S01]  /*0180*/  IMAD.WIDE R2, R3, 0x4, R16 ;  /* 0x0000000403027825 */ /* 0x010fe200078e0210 */
[----:B------:R-:W-:-:S02]  /*0190*/  ISETP.LT.AND P6, PT, R6, 0x12000, !P0 ;  /* 0x000120000600780c */ /* 0x000fc400047c1270 */
[----:B------:R-:W-:Y:S02]  /*01a0*/  LOP3.LUT R8, R19, 0x20, R0, 0xfe, !PT ;  /* 0x0000002013087812 */ /* 0x000fe400078efe00 */
[----:B------:R-:W-:Y:S01]  /*01b0*/  ISETP.LT.AND P5, PT, R7, 0x12000, !P0 ;  /* 0x000120000700780c */ /* 0x000fe200047a1270 */
[----:B------:R1:W2:Y:S01]  /*01c0*/  @P2 LDG.E.EL R14, desc[UR6][R2.64] ;  /* 0x00000006020e2981 */ /* 0x0002a2000c2e1900 */
[----:B------:R-:W-:Y:S02]  /*01d0*/  LOP3.LUT R4, R19, 0x28, R0, 0xfe, !PT ;  /* 0x0000002813047812 */ /* 0x000fe400078efe00 */
[----:B------:R-:W-:Y:S02]  /*01e0*/  LOP3.LUT R6, R19, 0x30, R0, 0xfe, !PT ;  /* 0x0000003013067812 */ /* 0x000fe400078efe00 */
[----:B------:R-:W-:Y:S02]  /*01f0*/  LOP3.LUT R7, R19, 0x38, R0, 0xfe, !PT ;  /* 0x0000003813077812 */ /* 0x000fe400078efe00 */
[----:B------:R-:W-:-:S02]  /*0200*/  ISETP.LT.AND P4, PT, R8, 0x12000, !P0 ;  /* 0x000120000800780c */ /* 0x000fc40004781270 */
[----:B------:R-:W-:Y:S02]  /*0210*/  ISETP.LT.AND P3, PT, R4, 0x12000, !P0 ;  /* 0x000120000400780c */ /* 0x000fe40004761270 */
[----:B------:R-:W-:Y:S02]  /*0220*/  ISETP.LT.AND P2, PT, R6, 0x12000, !P0 ;  /* 0x000120000600780c */ /* 0x000fe40004741270 */
[----:B------:R-:W-:Y:S01]  /*0230*/  ISETP.LT.AND P0, PT, R7, 0x12000, !P0 ;  /* 0x000120000700780c */ /* 0x000fe20004701270 */
[C---:B------:R-:W-:Y:S02]  /*0240*/  VIADD R7, R5.reuse, 0x90 ;  /* 0x0000009005077836 */ /* 0x040fe40000000000 */
[C---:B------:R-:W-:Y:S02]  /*0250*/  VIADD R9, R5.reuse, 0xd8 ;  /* 0x000000d805097836 */ /* 0x040fe40000000000 */
[C---:B------:R-:W-:Y:S02]  /*0260*/  VIADD R11, R5.reuse, 0x120 ;  /* 0x00000120050b7836 */ /* 0x040fe40000000000 */
[----:B------:R-:W-:-:S02]  /*0270*/  VIADD R13, R5, 0x168 ;  /* 0x00000168050d7836 */ /* 0x000fc40000000000 */
[C---:B------:R-:W-:Y:S02]  /*0280*/  VIADD R23, R5.reuse, 0x1b0 ;  /* 0x000001b005177836 */ /* 0x040fe40000000000 */
[C---:B------:R-:W-:Y:S02]  /*0290*/  VIADD R25, R5.reuse, 0x1f8 ;  /* 0x000001f805197836 */ /* 0x040fe40000000000 */
[----:B-1----:R-:W-:-:S04]  /*02a0*/  IMAD.WIDE R2, R5, 0x4, R16 ;  /* 0x0000000405027825 */ /* 0x002fc800078e0210 */
[----:B------:R-:W-:-:S04]  /*02b0*/  IMAD.WIDE R4, R7, 0x4, R16 ;  /* 0x0000000407047825 */ /* 0x000fc800078e0210 */
[----:B------:R-:W-:-:S04]  /*02c0*/  IMAD.WIDE R6, R9, 0x4, R16 ;  /* 0x0000000409067825 */ /* 0x000fc800078e0210 */
[----:B------:R-:W-:Y:S01]  /*02d0*/  IMAD.WIDE R8, R11, 0x4, R16 ;  /* 0x000000040b087825 */ /* 0x000fe200078e0210 */
[----:B------:R-:W-:-:S03]  /*02e0*/  CS2R R20, SRZ ;  /* 0x0000000000147805 */ /* 0x000fc6000001ff00 */
[----:B------:R-:W-:-:S03]  /*02f0*/  IMAD.WIDE R10, R13, 0x4, R16 ;  /* 0x000000040d0a7825 */ /* 0x000fc600078e0210 */
[----:B------:R1:W3:Y:S01]  /*0300*/  @P6 LDG.E.EL R20, desc[UR6][R4.64] ;  /* 0x0000000604146981 */ /* 0x0002e2000c2e1900 */
[--C-:B------:R-:W-:Y:S01]  /*0310*/  IMAD.WIDE R12, R23, 0x4, R16.reuse ;  /* 0x00000004170c7825 */ /* 0x100fe200078e0210 */
[----:B------:R-:W-:Y:S02]  /*0320*/  CS2R R22, SRZ ;  /* 0x0000000000167805 */ /* 0x000fe4000001ff00 */
[----:B------:R-:W4:Y:S01]  /*0330*/  @P5 LDG.E.EL R21, desc[UR6][R6.64] ;  /* 0x0000000606155981 */ /* 0x000f22000c2e1900 */
[----:B------:R-:W-:Y:S01]  /*0340*/  IMAD.WIDE R16, R25, 0x4, R16 ;  /* 0x0000000419107825 */ /* 0x000fe200078e0210 */
[----:B------:R-:W-:Y:S02]  /*0350*/  CS2R R24, SRZ ;  /* 0x0000000000187805 */ /* 0x000fe4000001ff00 */
[----:B------:R-:W5:Y:S01]  /*0360*/  @P4 LDG.E.EL R22, desc[UR6][R8.64] ;  /* 0x0000000608164981 */ /* 0x000f62000c2e1900 */
[----:B------:R-:W-:-:S03]  /*0370*/  IMAD.MOV.U32 R26, RZ, RZ, RZ ;  /* 0x000000ffff1a7224 */ /* 0x000fc600078e00ff */
[----:B------:R-:W5:Y:S04]  /*0380*/  @P3 LDG.E.EL R24, desc[UR6][R10.64] ;  /* 0x000000060a183981 */ /* 0x000f68000c2e1900 */
[----:B------:R1:W5:Y:S04]  /*0390*/  @P2 LDG.E.EL R23, desc[UR6][R12.64] ;  /* 0x000000060c172981 */ /* 0x000368000c2e1900 */
[----:B------:R1:W5:Y:S04]  /*03a0*/  @P1 LDG.E.EL R25, desc[UR6][R2.64] ;  /* 0x0000000602191981 */ /* 0x000368000c2e1900 */
[----:B------:R-:W5:Y:S01]  /*03b0*/  @P0 LDG.E.EL R26, desc[UR6][R16.64] ;  /* 0x00000006101a0981 */ /* 0x000f62000c2e1900 */
[----:B------:R-:W1:Y:S01]  /*03c0*/  S2R R27, SR_TID.X ;  /* 0x00000000001b7919 */ /* 0x000e620000002100 */
[----:B------:R-:W1:Y:S01]  /*03d0*/  S2UR UR5, SR_CgaCtaId ;  /* 0x00000000000579c3 */ /* 0x000e620000008800 */
[----:B------:R-:W-:-:S02]  /*03e0*/  UMOV UR4, 0x400 ;  /* 0x0000040000047882 */ /* 0x000fc40000000000 */
[----:B01----:R-:W-:Y:S01]  /*03f0*/  UPRMT UR4, UR5, 0x654, UR4 ;  /* 0x0000065405047896 */ /* 0x003fe20008000004 */
[----:B------:R-:W-:Y:S01]  /*0400*/  IMAD.SHL.U32 R4, R27, 0x40, RZ ;  /* 0x000000401b047824 */ /* 0x000fe200078e00ff */
[----:B------:R-:W-:-:S04]  /*0410*/  SHF.R.U32.HI R5, RZ, 0x4, R27 ;  /* 0x00000004ff057819 */ /* 0x000fc8000001161b */
[----:B------:R-:W-:Y:S02]  /*0420*/  SGXT.U32 R5, R5, 0x3 ;  /* 0x000000030505781a */ /* 0x000fe40000000000 */
[----:B------:R-:W-:-:S04]  /*0430*/  LOP3.LUT R4, R4, 0x3c0, RZ, 0xc0, !PT ;  /* 0x000003c004047812 */ /* 0x000fc800078ec0ff */
[C---:B------:R-:W-:Y:S02]  /*0440*/  LOP3.LUT R5, R4.reuse, R5, RZ, 0xfc, !PT ;  /* 0x0000000504057212 */ /* 0x040fe400078efcff */
[----:B------:R-:W-:-:S05]  /*0450*/  LEA.HI R4, R4, UR4, RZ, 0x1e ;  /* 0x0000000404047c11 */ /* 0x000fca000f8ff0ff */
[----:B------:R-:W-:Y:S01]  /*0460*/  IMAD R13, R5, 0x4, R4 ;  /* 0x00000004050d7824 */ /* 0x000fe200078e0204 */
[C---:B------:R-:W-:Y:S01]  /*0470*/  LOP3.LUT R2, R27.reuse, 0x70, RZ, 0xc0, !PT ;  /* 0x000000701b027812 */ /* 0x040fe200078ec0ff */
[----:B------:R-:W-:-:S04]  /*0480*/  IMAD.SHL.U32 R8, R27, 0x4, RZ ;  /* 0x000000041b087824 */ /* 0x000fc800078e00ff */
[----:B------:R-:W-:Y:S01]  /*0490*/  VIADD R3, R2, UR4 ;  /* 0x0000000402037c36 */ /* 0x000fe20008000000 */
[----:B------:R-:W-:-:S05]  /*04a0*/  LOP3.LUT R8, R8, 0x1fc, RZ, 0xc0, !PT ;  /* 0x000001fc08087812 */ /* 0x000fca00078ec0ff */
[----:B------:R-:W-:Y:S02]  /*04b0*/  IMAD R4, R8, 0x4, R3 ;  /* 0x0000000408047824 */ /* 0x000fe400078e0203 */
[----:B------:R-:W-:Y:S01]  /*04c0*/  IMAD.SHL.U32 R18, R18, 0x4, RZ ;  /* 0x0000000412127824 */ /* 0x000fe200078e00ff */
[----:B------:R-:W0:Y:S04]  /*04d0*/  LDC.64 R2, c[0x0][0x218] ;  /* 0x00008600ff027b82 */ /* 0x000e280000000a00 */
[----:B------:R-:W-:-:S04]  /*04e0*/  LOP3.LUT R18, R19, 0x3c, R18, 0xf8, !PT ;  /* 0x0000003c13127812 */ /* 0x000fc800078ef812 */
[----:B------:R-:W-:-:S04]  /*04f0*/  SHF.R.S32.HI R9, RZ, 0x1f, R18 ;  /* 0x0000001fff097819 */ /* 0x000fc80000011412 */
[----:B------:R-:W-:-:S04]  /*0500*/  LEA.HI R9, R9, R18, RZ, 0x8 ;  /* 0x0000001209097211 */ /* 0x000fc800078f40ff */
[----:B------:R-:W-:Y:S02]  /*0510*/  LOP3.LUT R11, R9, 0xffffff00, RZ, 0xc0, !PT ;  /* 0xffffff00090b7812 */ /* 0x000fe400078ec0ff */
[----:B------:R-:W-:Y:S02]  /*0520*/  SHF.R.S32.HI R10, RZ, 0x8, R9 ;  /* 0x00000008ff0a7819 */ /* 0x000fe40000011409 */
[C---:B------:R-:W-:Y:S01]  /*0530*/  ISETP.GE.AND P0, PT, R18.reuse, 0x12000, PT ;  /* 0x000120001200780c */ /* 0x040fe20003f06270 */
[----:B------:R-:W-:Y:S01]  /*0540*/  IMAD.IADD R11, R18, 0x1, -R11 ;  /* 0x00000001120b7824 */ /* 0x000fe200078e0a0b */
[----:B------:R-:W-:Y:S02]  /*0550*/  LOP3.LUT R9, R15, R0, RZ, 0xfc, !PT ;  /* 0x000000000f097212 */ /* 0x000fe400078efcff */
[----:B------:R-:W-:Y:S01]  /*0560*/  LOP3.LUT R0, R15, 0x8, R0, 0xfe, !PT ;  /* 0x000000080f007812 */ /* 0x000fe200078efe00 */
[----:B------:R-:W-:Y:S01]  /*0570*/  IMAD R12, R10, 0x900, R11 ;  /* 0x000009000a0c7824 */ /* 0x000fe200078e020b */
[----:B------:R-:W-:-:S02]  /*0580*/  ISETP.LT.AND P1, PT, R9, 0x9, !P0 ;  /* 0x000000090900780c */ /* 0x000fc40004721270 */
[----:B------:R-:W-:Y:S01]  /*0590*/  ISETP.LT.AND P0, PT, R0, 0x9, !P0 ;  /* 0x000000090000780c */ /* 0x000fe20004701270 */
[----:B------:R-:W-:-:S04]  /*05a0*/  IMAD R11, R9, 0x100, R12 ;  /* 0x00000100090b7824 */ /* 0x000fc800078e020c */
[----:B0-----:R-:W-:Y:S01]  /*05b0*/  IMAD.WIDE R10, R11, 0x4, R2 ;  /* 0x000000040b0a7825 */ /* 0x001fe200078e0202 */
[----:B--2---:R-:W-:Y:S04]  /*05c0*/  STS [R13+0x20], R14 ;  /* 0x0000200e0d007388 */ /* 0x004fe80000000800 */
[----:B---3--:R-:W-:Y:S04]  /*05d0*/  STS [R13+0x40], R20 ;  /* 0x000040140d007388 */ /* 0x008fe80000000800 */
[----:B----4-:R-:W-:Y:S04]  /*05e0*/  STS [R13+0x60], R21 ;  /* 0x000060150d007388 */ /* 0x010fe80000000800 */
[----:B-----5:R-:W-:Y:S04]  /*05f0*/  STS [R13+0x80], R22 ;  /* 0x000080160d007388 */ /* 0x020fe80000000800 */
[----:B------:R-:W-:Y:S04]  /*0600*/  STS [R13+0xa0], R24 ;  /* 0x0000a0180d007388 */ /* 0x000fe80000000800 */
[----:B------:R-:W-:Y:S04]  /*0610*/  STS [R13+0xc0], R23 ;  /* 0x0000c0170d007388 */ /* 0x000fe80000000800 */
[----:B------:R-:W-:Y:S04]  /*0620*/  STS [R13], R25 ;  /* 0x000000190d007388 */ /* 0x000fe80000000800 */
[----:B------:R0:W-:Y:S01]  /*0630*/  STS [R13+0xe0], R26 ;  /* 0x0000e01a0d007388 */ /* 0x0001e20000000800 */
[----:B------:R-:W-:Y:S06]  /*0640*/  BAR.SYNC.DEFER_BLOCKING 0x0 ;  /* 0x0000000000007b1d */ /* 0x000fec0000010000 */
[----:B------:R-:W1:Y:S01]  /*0650*/  LDS.128 R4, [R4] ;  /* 0x0000000004047984 */ /* 0x000e620000000c00 */
[----:B0-----:R-:W-:-:S04]  /*0660*/  LOP3.LUT R13, R8, 0x200, RZ, 0xfc, !PT ;  /* 0x00000200080d7812 */ /* 0x001fc800078efcff */
[----:B------:R-:W-:-:S04]  /*0670*/  SHF.R.U32.HI R13, RZ, 0x2, R13 ;  /* 0x00000002ff0d7819 */ /* 0x000fc8000001160d */
[----:B------:R-:W-:-:S05]  /*0680*/  LOP3.LUT R13, R13, 0xf0, RZ, 0xc0, !PT ;  /* 0x000000f00d0d7812 */ /* 0x000fca00078ec0ff */
[----:B------:R-:W-:-:S04]  /*0690*/  VIADD R13, R13, UR4 ;  /* 0x000000040d0d7c36 */ /* 0x000fc80008000000 */
[----:B------:R-:W-:Y:S01]  /*06a0*/  IMAD R13, R8, 0x4, R13 ;  /* 0x00000004080d7824 */ /* 0x000fe200078e020d */
[----:B-1----:R0:W-:Y:S02]  /*06b0*/  @P1 STG.E.128 desc[UR6][R10.64], R4 ;  /* 0x000000040a001986 */ /* 0x0021e4000c101d06 */
[----:B0-----:R-:W-:Y:S05]  /*06c0*/  @!P0 EXIT ;  /* 0x000000000000894d */ /* 0x001fea0003800000 */
[----:B0-----:R-:W0:Y:S01]  /*06d0*/  LDS.128 R8, [R13+0x800] ;  /* 0x000800000d087984 */ /* 0x001e220000000c00 */
[----:B------:R-:W-:-:S04]  /*06e0*/  IMAD R5, R0, 0x100, R12 ;  /* 0x0000010000057824 */ /* 0x000fc800078e020c */
[----:B------:R-:W-:-:S05]  /*06f0*/  IMAD.WIDE R2, R5, 0x4, R2 ;  /* 0x0000000405027825 */ /* 0x000fca00078e0202 */
[----:B0-----:R-:W-:Y:S01]  /*0700*/  STG.E.128 desc[UR6][R2.64], R8 ;  /* 0x0000000802007986 */ /* 0x001fe2000c101d06 */
[----:B------:R-:W-:Y:S05]  /*0710*/  EXIT ;  /* 0x000000000000794d */ /* 0x000fea0003800000 */
.L_x_0:
[----:B------:R-:W-:-:S00]  /*0720*/  BRA `(.L_x_0) ;  /* 0xfffffffc00fc7947 */ /* 0x000fc0000383ffff */
[----:B------:R-:W-:-:S00]  /*0730*/  NOP ;  /* 0x0000000000007918 */ /* 0x000fc00000000000 */
        /* <DEDUP_REMOVED lines=12> */
.L_x_1:


//--------------------- .nv.shared.triton_poi_fused_15 --------------------------
	.section	.nv.shared.triton_poi_fused_15,"aw",@nobits
	.sectionflags	@""
	.align	16
	.zero		1024


//--------------------- .nv.constant0.triton_poi_fused_15 --------------------------
	.section	.nv.constant0.triton_poi_fused_15,"a",@progbits
	.sectionflags	@""
	.align	4
.nv.constant0.triton_poi_fused_15:
	.zero		552
